	.headerflags	@"EF_CUDA_TEXMODE_UNIFIED EF_CUDA_64BIT_ADDRESS EF_CUDA_ACCELERATORS EF_CUDA_SM90 EF_CUDA_VIRTUAL_SM(EF_CUDA_SM90)"
	.elftype	@"ET_EXEC"


//--------------------- .nv.info                  --------------------------
	.section	.nv.info,"",@"SHT_CUDA_INFO"
	.align	4


	//----- nvinfo : EIATTR_REGCOUNT
	.align		4
        /*0000*/ 	.byte	0x04, 0x2f
        /*0002*/ 	.short	(.L_3 - .L_2)
	.align		4
.L_2:
        /*0004*/ 	.word	index@(triton_poi_fused__native_batch_norm_legit_no_training_relu_43)
        /*0008*/ 	.word	0x00000022


	//----- nvinfo : EIATTR_MIN_STACK_SIZE
	.align		4
.L_3:
        /*000c*/ 	.byte	0x04, 0x12
        /*000e*/ 	.short	(.L_5 - .L_4)
	.align		4
.L_4:
        /*0010*/ 	.word	index@(triton_poi_fused__native_batch_norm_legit_no_training_relu_43)
        /*0014*/ 	.word	0x00000000


	//----- nvinfo : EIATTR_FRAME_SIZE
	.align		4
.L_5:
        /*0018*/ 	.byte	0x04, 0x11
        /*001a*/ 	.short	(.L_7 - .L_6)
	.align		4
.L_6:
        /*001c*/ 	.word	index@(triton_poi_fused__native_batch_norm_legit_no_training_relu_43)
        /*0020*/ 	.word	0x00000000


	//----- nvinfo : EIATTR_MIN_STACK_SIZE
	.align		4
.L_7:
        /*0024*/ 	.byte	0x04, 0x12
        /*0026*/ 	.short	(.L_9 - .L_8)
	.align		4
.L_8:
        /*0028*/ 	.word	index@(triton_poi_fused__native_batch_norm_legit_no_training_relu_43)
        /*002c*/ 	.word	0x00000000
.L_9:


//--------------------- .nv.info.triton_poi_fused__native_batch_norm_legit_no_training_relu_43 --------------------------
	.section	.nv.info.triton_poi_fused__native_batch_norm_legit_no_training_relu_43,"",@"SHT_CUDA_INFO"
	.sectionflags	@""
	.align	4


	//----- nvinfo : EIATTR_CUDA_API_VERSION
	.align		4
        /*0000*/ 	.byte	0x04, 0x37
        /*0002*/ 	.short	(.L_11 - .L_10)
.L_10:
        /*0004*/ 	.word	0x0000007c


	//----- nvinfo : EIATTR_KPARAM_INFO
	.align		4
.L_11:
        /*0008*/ 	.byte	0x04, 0x17
        /*000a*/ 	.short	(.L_13 - .L_12)
.L_12:
        /*000c*/ 	.word	0x00000000
        /*0010*/ 	.short	0x0007
        /*0012*/ 	.short	0x0034
        /*0014*/ 	.byte	0x00, 0xf0, 0x11, 0x00


	//----- nvinfo : EIATTR_KPARAM_INFO
	.align		4
.L_13:
        /*0018*/ 	.byte	0x04, 0x17
        /*001a*/ 	.short	(.L_15 - .L_14)
.L_14:
        /*001c*/ 	.word	0x00000000
        /*0020*/ 	.short	0x0006
        /*0022*/ 	.short	0x0030
        /*0024*/ 	.byte	0x00, 0xf0, 0x11, 0x00


	//----- nvinfo : EIATTR_KPARAM_INFO
	.align		4
.L_15:
        /*0028*/ 	.byte	0x04, 0x17
        /*002a*/ 	.short	(.L_17 - .L_16)
.L_16:
        /*002c*/ 	.word	0x00000000
        /*0030*/ 	.short	0x0005
        /*0032*/ 	.short	0x0028
        /*0034*/ 	.byte	0x00, 0xf4, 0x21, 0x00


	//----- nvinfo : EIATTR_KPARAM_INFO
	.align		4
.L_17:
        /*0038*/ 	.byte	0x04, 0x17
        /*003a*/ 	.short	(.L_19 - .L_18)
.L_18:
        /*003c*/ 	.word	0x00000000
        /*0040*/ 	.short	0x0004
        /*0042*/ 	.short	0x0020
        /*0044*/ 	.byte	0x00, 0xf4, 0x21, 0x00


	//----- nvinfo : EIATTR_KPARAM_INFO
	.align		4
.L_19:
        /*0048*/ 	.byte	0x04, 0x17
        /*004a*/ 	.short	(.L_21 - .L_20)
.L_20:
        /*004c*/ 	.word	0x00000000
        /*0050*/ 	.short	0x0003
        /*0052*/ 	.short	0x0018
        /*0054*/ 	.byte	0x00, 0xf4, 0x21, 0x00


	//----- nvinfo : EIATTR_KPARAM_INFO
	.align		4
.L_21:
        /*0058*/ 	.byte	0x04, 0x17
        /*005a*/ 	.short	(.L_23 - .L_22)
.L_22:
        /*005c*/ 	.word	0x00000000
        /*0060*/ 	.short	0x0002
        /*0062*/ 	.short	0x0010
        /*0064*/ 	.byte	0x00, 0xf4, 0x21, 0x00


	//----- nvinfo : EIATTR_KPARAM_INFO
	.align		4
.L_23:
        /*0068*/ 	.byte	0x04, 0x17
        /*006a*/ 	.short	(.L_25 - .L_24)
.L_24:
        /*006c*/ 	.word	0x00000000
        /*0070*/ 	.short	0x0001
        /*0072*/ 	.short	0x0008
        /*0074*/ 	.byte	0x00, 0xf4, 0x21, 0x00


	//----- nvinfo : EIATTR_KPARAM_INFO
	.align		4
.L_25:
        /*0078*/ 	.byte	0x04, 0x17
        /*007a*/ 	.short	(.L_27 - .L_26)
.L_26:
        /*007c*/ 	.word	0x00000000
        /*0080*/ 	.short	0x0000
        /*0082*/ 	.short	0x0000
        /*0084*/ 	.byte	0x00, 0xf4, 0x21, 0x00


	//----- nvinfo : EIATTR_SPARSE_MMA_MASK
	.align		4
.L_27:
        /*0088*/ 	.byte	0x03, 0x50
        /*008a*/ 	.short	0x0000


	//----- nvinfo : EIATTR_MAXREG_COUNT
	.align		4
        /*008c*/ 	.byte	0x03, 0x1b
        /*008e*/ 	.short	0x00ff


	//----- nvinfo : EIATTR_EXIT_INSTR_OFFSETS
	.align		4
        /*0090*/ 	.byte	0x04, 0x1c
        /*0092*/ 	.short	(.L_29 - .L_28)


	//   ....[0]....
.L_28:
        /*0094*/ 	.word	0x00001240


	//   ....[1]....
        /*0098*/ 	.word	0x00001310


	//----- nvinfo : EIATTR_REQNTID
	.align		4
.L_29:
        /*009c*/ 	.byte	0x04, 0x10
        /*009e*/ 	.short	(.L_31 - .L_30)
.L_30:
        /*00a0*/ 	.word	0x00000100
        /*00a4*/ 	.word	0x00000001
        /*00a8*/ 	.word	0x00000001


	//----- nvinfo : EIATTR_CBANK_PARAM_SIZE
	.align		4
.L_31:
        /*00ac*/ 	.byte	0x03, 0x19
        /*00ae*/ 	.short	0x0038


	//----- nvinfo : EIATTR_PARAM_CBANK
	.align		4
        /*00b0*/ 	.byte	0x04, 0x0a
        /*00b2*/ 	.short	(.L_33 - .L_32)
	.align		4
.L_32:
        /*00b4*/ 	.word	index@(.nv.constant0.triton_poi_fused__native_batch_norm_legit_no_training_relu_43)
        /*00b8*/ 	.short	0x0210
        /*00ba*/ 	.short	0x0038


	//----- nvinfo : EIATTR_SW_WAR
	.align		4
.L_33:
        /*00bc*/ 	.byte	0x04, 0x36
        /*00be*/ 	.short	(.L_35 - .L_34)
.L_34:
        /*00c0*/ 	.word	0x00000008
.L_35:


//--------------------- .nv.callgraph             --------------------------
	.section	.nv.callgraph,"",@"SHT_CUDA_CALLGRAPH"
	.align	4
	.sectionentsize	8
	.align		4
        /*0000*/ 	.word	0x00000000
	.align		4
        /*0004*/ 	.word	0xffffffff
	.align		4
        /*0008*/ 	.word	0x00000000
	.align		4
        /*000c*/ 	.word	0xfffffffe
	.align		4
        /*0010*/ 	.word	0x00000000
	.align		4
        /*0014*/ 	.word	0xfffffffd
	.align		4
        /*0018*/ 	.word	0x00000000
	.align		4
        /*001c*/ 	.word	0xfffffffc


//--------------------- .nv.constant4             --------------------------
	.section	.nv.constant4,"a",@progbits
	.align	8
	.align		8
.nv.constant4:
        /*0000*/ 	.dword	_$_str
	.align		8
        /*0008*/ 	.dword	_$_str_$_2


//--------------------- .text.triton_poi_fused__native_batch_norm_legit_no_training_relu_43 --------------------------
	.section	.text.triton_poi_fused__native_batch_norm_legit_no_training_relu_43,"ax",@progbits
	.sectionflags	@"SHF_BARRIERS=1"
	.align	128
        .global         triton_poi_fused__native_batch_norm_legit_no_training_relu_43
        .type           triton_poi_fused__native_batch_norm_legit_no_training_relu_43,@function
        .size           triton_poi_fused__native_batch_norm_legit_no_training_relu_43,(.L_x_1 - triton_poi_fused__native_batch_norm_legit_no_training_relu_43)
        .other          triton_poi_fused__native_batch_norm_legit_no_training_relu_43,@"STO_CUDA_ENTRY STV_DEFAULT"
triton_poi_fused__native_batch_norm_legit_no_training_relu_43:
.text.triton_poi_fused__native_batch_norm_legit_no_training_relu_43:
[----:B------:R-:W0:Y:S02]  /*0000*/  LDC R1, c[0x0][0x28] ;  /* 0x00000a00ff017b82 */ /* 0x000e240000000800 */
[----:B------:R-:W1:Y:S01]  /*0010*/  S2R R2, SR_CTAID.Y ;  /* 0x0000000000027919 */ /* 0x000e620000002600 */
[----:B------:R-:W2:Y:S01]  /*0020*/  LDC.64 R30, c[0x0][0x210] ;  /* 0x00008400ff1e7b82 */ /* 0x000ea20000000a00 */
[----:B------:R-:W-:Y:S02]  /*0030*/  CS2R R4, SRZ ;  /* 0x0000000000047805 */ /* 0x000fe4000001ff00 */
[----:B------:R-:W-:Y:S01]  /*0040*/  CS2R R6, SRZ ;  /* 0x0000000000067805 */ /* 0x000fe2000001ff00 */
[----:B------:R-:W3:Y:S01]  /*0050*/  S2R R8, SR_TID.X ;  /* 0x0000000000087919 */ /* 0x000ee20000002100 */
[----:B------:R-:W-:Y:S01]  /*0060*/  ULDC.64 UR6, c[0x0][0x208] ;  /* 0x0000820000067ab9 */ /* 0x000fe20000000a00 */
[----:B------:R-:W4:Y:S02]  /*0070*/  S2R R10, SR_CTAID.X ;  /* 0x00000000000a7919 */ /* 0x000f240000002500 */
[----:B------:R-:W5:Y:S01]  /*0080*/  LDC.64 R28, c[0x0][0x218] ;  /* 0x00008600ff1c7b82 */ /* 0x000f620000000a00 */
[----:B-1----:R-:W-:-:S02]  /*0090*/  IMAD.SHL.U32 R2, R2, 0x40, RZ ;  /* 0x0000004002027824 */ /* 0x002fc400078e00ff */
[----:B---3--:R-:W-:-:S05]  /*00a0*/  IMAD.SHL.U32 R21, R8, 0x4, RZ ;  /* 0x0000000408157824 */ /* 0x008fca00078e00ff */
[----:B------:R-:W-:-:S04]  /*00b0*/  LOP3.LUT R24, R2, 0x3c, R21, 0xf8, !PT ;  /* 0x0000003c02187812 */ /* 0x000fc800078ef815 */
[C---:B------:R-:W-:Y:S01]  /*00c0*/  ISETP.GE.AND P0, PT, R24.reuse, 0x500, PT ;  /* 0x000005001800780c */ /* 0x040fe20003f06270 */
[----:B------:R-:W-:-:S05]  /*00d0*/  IMAD.HI R0, R24, 0x66666667, RZ ;  /* 0x6666666718007827 */ /* 0x000fca00078e02ff */
[----:B------:R-:W-:-:S04]  /*00e0*/  SHF.R.U32.HI R3, RZ, 0x1f, R0 ;  /* 0x0000001fff037819 */ /* 0x000fc80000011600 */
[----:B------:R-:W-:Y:S01]  /*00f0*/  LEA.HI.SX32 R15, R0, R3, 0x19 ;  /* 0x00000003000f7211 */ /* 0x000fe200078fcaff */
[----:B----4-:R-:W-:Y:S01]  /*0100*/  IMAD.SHL.U32 R0, R10, 0x40, RZ ;  /* 0x000000400a007824 */ /* 0x010fe200078e00ff */
[----:B------:R-:W-:Y:S02]  /*0110*/  SHF.R.U32.HI R3, RZ, 0x4, R8 ;  /* 0x00000004ff037819 */ /* 0x000fe40000011608 */
[----:B------:R-:W-:Y:S02]  /*0120*/  CS2R R8, SRZ ;  /* 0x0000000000087805 */ /* 0x000fe4000001ff00 */
[----:B------:R-:W-:Y:S01]  /*0130*/  CS2R R10, SRZ ;  /* 0x00000000000a7805 */ /* 0x000fe2000001ff00 */
[----:B------:R-:W-:Y:S01]  /*0140*/  IMAD R24, R15, -0x140, R24 ;  /* 0xfffffec00f187824 */ /* 0x000fe200078e0218 */
[----:B------:R-:W-:-:S03]  /*0150*/  SGXT.U32 R3, R3, 0x4 ;  /* 0x000000040303781a */ /* 0x000fc60000000000 */
[----:B------:R-:W-:Y:S01]  /*0160*/  IMAD R15, R15, 0x5000, R24 ;  /* 0x000050000f0f7824 */ /* 0x000fe200078e0218 */
[----:B------:R-:W-:Y:S02]  /*0170*/  LOP3.LUT R12, R0, R3, RZ, 0xfc, !PT ;  /* 0x00000003000c7212 */ /* 0x000fe400078efcff */
[----:B------:R-:W-:Y:S02]  /*0180*/  LOP3.LUT R13, R0, 0x10, R3, 0xfe, !PT ;  /* 0x00000010000d7812 */ /* 0x000fe400078efe03 */
[C---:B------:R-:W-:Y:S01]  /*0190*/  ISETP.LT.AND P1, PT, R12.reuse, 0x40, !P0 ;  /* 0x000000400c00780c */ /* 0x040fe20004721270 */
[--C-:B------:R-:W-:Y:S01]  /*01a0*/  IMAD R19, R12, 0x140, R15.reuse ;  /* 0x000001400c137824 */ /* 0x100fe200078e020f */
[C---:B------:R-:W-:Y:S01]  /*01b0*/  ISETP.LT.AND P2, PT, R13.reuse, 0x40, !P0 ;  /* 0x000000400d00780c */ /* 0x040fe20004741270 */
[----:B------:R-:W-:Y:S01]  /*01c0*/  IMAD R23, R13, 0x140, R15 ;  /* 0x000001400d177824 */ /* 0x000fe200078e020f */
[----:B------:R-:W-:Y:S01]  /*01d0*/  LOP3.LUT R27, R0, 0x20, R3, 0xfe, !PT ;  /* 0x00000020001b7812 */ /* 0x000fe200078efe03 */
[----:B--2---:R-:W-:Y:S01]  /*01e0*/  IMAD.WIDE R18, R19, 0x4, R30 ;  /* 0x0000000413127825 */ /* 0x004fe200078e021e */
[----:B------:R-:W-:-:S02]  /*01f0*/  LOP3.LUT R14, R0, 0x30, R3, 0xfe, !PT ;  /* 0x00000030000e7812 */ /* 0x000fc400078efe03 */
[C---:B------:R-:W-:Y:S01]  /*0200*/  ISETP.LT.AND P3, PT, R27.reuse, 0x40, !P0 ;  /* 0x000000401b00780c */ /* 0x040fe20004761270 */
[----:B------:R-:W-:Y:S01]  /*0210*/  IMAD R27, R27, 0x140, R15 ;  /* 0x000001401b1b7824 */ /* 0x000fe200078e020f */
[C---:B------:R-:W-:Y:S01]  /*0220*/  ISETP.LT.AND P4, PT, R14.reuse, 0x40, !P0 ;  /* 0x000000400e00780c */ /* 0x040fe20004781270 */
[----:B------:R-:W-:Y:S01]  /*0230*/  IMAD.WIDE R22, R23, 0x4, R30 ;  /* 0x0000000417167825 */ /* 0x000fe200078e021e */
[----:B------:R-:W-:Y:S01]  /*0240*/  CS2R R12, SRZ ;  /* 0x00000000000c7805 */ /* 0x000fe2000001ff00 */
[----:B------:R1:W2:Y:S02]  /*0250*/  @P1 LDG.E.EL.128 R4, desc[UR6][R18.64] ;  /* 0x0000000612041981 */ /* 0x0002a4000c2e1d00 */
[----:B------:R-:W-:Y:S01]  /*0260*/  IMAD R17, R14, 0x140, R15 ;  /* 0x000001400e117824 */ /* 0x000fe200078e020f */
[----:B------:R-:W-:Y:S01]  /*0270*/  LOP3.LUT R0, R0, 0x3c, R21, 0xf8, !PT ;  /* 0x0000003c00007812 */ /* 0x000fe200078ef815 */
[----:B------:R-:W-:Y:S01]  /*0280*/  IMAD.WIDE R26, R27, 0x4, R30 ;  /* 0x000000041b1a7825 */ /* 0x000fe200078e021e */
[----:B------:R3:W4:Y:S01]  /*0290*/  @P2 LDG.E.EL.128 R8, desc[UR6][R22.64] ;  /* 0x0000000616082981 */ /* 0x000722000c2e1d00 */
[----:B------:R-:W-:-:S02]  /*02a0*/  CS2R R14, SRZ ;  /* 0x00000000000e7805 */ /* 0x000fc4000001ff00 */
[----:B------:R-:W-:Y:S01]  /*02b0*/  CS2R R20, SRZ ;  /* 0x0000000000147805 */ /* 0x000fe2000001ff00 */
[----:B------:R-:W-:Y:S01]  /*02c0*/  IMAD.WIDE R30, R17, 0x4, R30 ;  /* 0x00000004111e7825 */ /* 0x000fe200078e021e */
[----:B------:R-:W-:Y:S02]  /*02d0*/  CS2R R16, SRZ ;  /* 0x0000000000107805 */ /* 0x000fe4000001ff00 */
[----:B-1----:R-:W-:Y:S01]  /*02e0*/  CS2R R18, SRZ ;  /* 0x0000000000127805 */ /* 0x002fe2000001ff00 */
[----:B-----5:R-:W-:Y:S01]  /*02f0*/  IMAD.WIDE R28, R24, 0x4, R28 ;  /* 0x00000004181c7825 */ /* 0x020fe200078e021c */
[----:B------:R1:W5:Y:S01]  /*0300*/  @P3 LDG.E.EL.128 R12, desc[UR6][R26.64] ;  /* 0x000000061a0c3981 */ /* 0x000362000c2e1d00 */
[----:B---3--:R-:W-:-:S03]  /*0310*/  CS2R R22, SRZ ;  /* 0x0000000000167805 */ /* 0x008fc6000001ff00 */
[----:B------:R-:W3:Y:S04]  /*0320*/  @P4 LDG.E.EL.128 R16, desc[UR6][R30.64] ;  /* 0x000000061e104981 */ /* 0x000ee8000c2e1d00 */
[----:B------:R-:W2:Y:S01]  /*0330*/  @!P0 LDG.E.EL.128 R20, desc[UR6][R28.64] ;  /* 0x000000061c148981 */ /* 0x000ea2000c2e1d00 */
[----:B-1----:R-:W1:Y:S02]  /*0340*/  LDC.64 R26, c[0x0][0x220] ;  /* 0x00008800ff1a7b82 */ /* 0x002e640000000a00 */
[----:B-1----:R-:W-:-:S04]  /*0350*/  IMAD.WIDE R26, R24, 0x4, R26 ;  /* 0x00000004181a7825 */ /* 0x002fc800078e021a */
[C---:B--2---:R-:W-:Y:S01]  /*0360*/  FADD R4, -R20.reuse, R4 ;  /* 0x0000000414047221 */ /* 0x044fe20000000100 */
[C---:B----4-:R-:W-:Y:S01]  /*0370*/  FADD R25, -R20.reuse, R8 ;  /* 0x0000000814197221 */ /* 0x050fe20000000100 */
[C---:B-----5:R-:W-:Y:S01]  /*0380*/  FADD R12, -R20.reuse, R12 ;  /* 0x0000000c140c7221 */ /* 0x060fe20000000100 */
[----:B---3--:R-:W-:Y:S01]  /*0390*/  FADD R16, -R20, R16 ;  /* 0x0000001014107221 */ /* 0x008fe20000000100 */
[C---:B------:R-:W-:Y:S01]  /*03a0*/  FADD R5, -R21.reuse, R5 ;  /* 0x0000000515057221 */ /* 0x040fe20000000100 */
[C---:B------:R-:W-:Y:S01]  /*03b0*/  FADD R20, -R21.reuse, R9 ;  /* 0x0000000915147221 */ /* 0x040fe20000000100 */
[C---:B------:R-:W-:Y:S01]  /*03c0*/  FADD R13, -R21.reuse, R13 ;  /* 0x0000000d150d7221 */ /* 0x040fe20000000100 */
[----:B------:R-:W-:Y:S01]  /*03d0*/  FADD R17, -R21, R17 ;  /* 0x0000001115117221 */ /* 0x000fe20000000100 */
[C---:B------:R-:W-:Y:S01]  /*03e0*/  FADD R6, -R22.reuse, R6 ;  /* 0x0000000616067221 */ /* 0x040fe20000000100 */
[C---:B------:R-:W-:Y:S01]  /*03f0*/  FADD R21, -R22.reuse, R10 ;  /* 0x0000000a16157221 */ /* 0x040fe20000000100 */
[C---:B------:R-:W-:Y:S01]  /*0400*/  FADD R14, -R22.reuse, R14 ;  /* 0x0000000e160e7221 */ /* 0x040fe20000000100 */
[----:B------:R-:W-:Y:S01]  /*0410*/  FADD R18, -R22, R18 ;  /* 0x0000001216127221 */ /* 0x000fe20000000100 */
[----:B------:R-:W-:Y:S01]  /*0420*/  FADD R22, -R23, R11 ;  /* 0x0000000b17167221 */ /* 0x000fe20000000100 */
[----:B------:R-:W-:-:S02]  /*0430*/  CS2R R8, SRZ ;  /* 0x0000000000087805 */ /* 0x000fc4000001ff00 */
[----:B------:R-:W-:-:S06]  /*0440*/  CS2R R10, SRZ ;  /* 0x00000000000a7805 */ /* 0x000fcc000001ff00 */
[----:B------:R-:W2:Y:S01]  /*0450*/  @!P0 LDG.E.EL.128 R8, desc[UR6][R26.64] ;  /* 0x000000061a088981 */ /* 0x000ea2000c2e1d00 */
[C---:B------:R-:W-:Y:S01]  /*0460*/  FADD R7, -R23.reuse, R7 ;  /* 0x0000000717077221 */ /* 0x040fe20000000100 */
[C---:B------:R-:W-:Y:S01]  /*0470*/  FADD R15, -R23.reuse, R15 ;  /* 0x0000000f170f7221 */ /* 0x040fe20000000100 */
[----:B------:R-:W-:Y:S01]  /*0480*/  FADD R19, -R23, R19 ;  /* 0x0000001317137221 */ /* 0x000fe20000000100 */
[----:B--2---:R-:W-:-:S04]  /*0490*/  FADD R30, R8, 0.0010000000474974513054 ;  /* 0x3a83126f081e7421 */ /* 0x004fc80000000000 */
[----:B------:R1:W2:Y:S01]  /*04a0*/  MUFU.SQRT R8, R30 ;  /* 0x0000001e00087308 */ /* 0x0002a20000002000 */
[----:B------:R-:W-:Y:S01]  /*04b0*/  FADD R23, R10, 0.0010000000474974513054 ;  /* 0x3a83126f0a177421 */ /* 0x000fe20000000000 */
[----:B------:R-:W-:Y:S01]  /*04c0*/  FADD R9, R9, 0.0010000000474974513054 ;  /* 0x3a83126f09097421 */ /* 0x000fe20000000000 */
[----:B------:R-:W-:-:S05]  /*04d0*/  FADD R11, R11, 0.0010000000474974513054 ;  /* 0x3a83126f0b0b7421 */ /* 0x000fca0000000000 */
[----:B------:R-:W3:Y:S01]  /*04e0*/  MUFU.SQRT R28, R9 ;  /* 0x00000009001c7308 */ /* 0x000ee20000002000 */
[----:B-1----:R-:W1:Y:S01]  /*04f0*/  LDC.64 R30, c[0x0][0x230] ;  /* 0x00008c00ff1e7b82 */ /* 0x002e620000000a00 */
[----:B--2---:R-:W-:-:S06]  /*0500*/  FSETP.GT.AND P6, PT, R8, 8.50705917302346158658e+37, PT ;  /* 0x7e8000000800780b */ /* 0x004fcc0003fc4000 */
[----:B------:R-:W2:Y:S01]  /*0510*/  MUFU.SQRT R29, R11 ;  /* 0x0000000b001d7308 */ /* 0x000ea20000002000 */
[----:B------:R-:W-:-:S07]  /*0520*/  FSETP.GEU.AND P1, PT, R8, 1.175494350822287508e-38, PT ;  /* 0x008000000800780b */ /* 0x000fce0003f2e000 */
[----:B------:R-:W4:Y:S01]  /*0530*/  MUFU.SQRT R23, R23 ;  /* 0x0000001700177308 */ /* 0x000f220000002000 */
[----:B------:R-:W-:Y:S01]  /*0540*/  IMAD.MOV.U32 R10, RZ, RZ, 0x3e800000 ;  /* 0x3e800000ff0a7424 */ /* 0x000fe200078e00ff */
[----:B---3--:R-:W-:Y:S01]  /*0550*/  FSETP.GT.AND P2, PT, R28, 8.50705917302346158658e+37, PT ;  /* 0x7e8000001c00780b */ /* 0x008fe20003f44000 */
[----:B------:R-:W-:-:S03]  /*0560*/  @P6 FMUL R8, R8, 0.25 ;  /* 0x3e80000008086820 */ /* 0x000fc60000400000 */
[----:B------:R-:W-:Y:S02]  /*0570*/  FSEL R26, R10, 1, P6 ;  /* 0x3f8000000a1a7808 */ /* 0x000fe40003000000 */
[C---:B--2---:R-:W-:Y:S01]  /*0580*/  FSETP.GT.AND P6, PT, R29.reuse, 8.50705917302346158658e+37, PT ;  /* 0x7e8000001d00780b */ /* 0x044fe20003fc4000 */
[----:B------:R-:W-:Y:S01]  /*0590*/  @!P1 FMUL R8, R8, 16777216 ;  /* 0x4b80000008089820 */ /* 0x000fe20000400000 */
[----:B------:R-:W-:Y:S01]  /*05a0*/  FSETP.GEU.AND P3, PT, R28, 1.175494350822287508e-38, PT ;  /* 0x008000001c00780b */ /* 0x000fe20003f6e000 */
[----:B------:R-:W-:Y:S01]  /*05b0*/  @!P1 FMUL R26, R26, 16777216 ;  /* 0x4b8000001a1a9820 */ /* 0x000fe20000400000 */
[----:B------:R-:W-:Y:S02]  /*05c0*/  FSETP.GEU.AND P1, PT, R29, 1.175494350822287508e-38, PT ;  /* 0x008000001d00780b */ /* 0x000fe40003f2e000 */
[C---:B----4-:R-:W-:Y:S02]  /*05d0*/  FSETP.GT.AND P4, PT, R23.reuse, 8.50705917302346158658e+37, PT ;  /* 0x7e8000001700780b */ /* 0x050fe40003f84000 */
[----:B------:R-:W-:Y:S01]  /*05e0*/  FSETP.GEU.AND P5, PT, R23, 1.175494350822287508e-38, PT ;  /* 0x008000001700780b */ /* 0x000fe20003fae000 */
[----:B------:R-:W2:Y:S01]  /*05f0*/  MUFU.RCP R9, R8 ;  /* 0x0000000800097308 */ /* 0x000ea20000001000 */
[----:B------:R-:W-:-:S03]  /*0600*/  @P2 FMUL R28, R28, 0.25 ;  /* 0x3e8000001c1c2820 */ /* 0x000fc60000400000 */
[----:B------:R-:W-:Y:S02]  /*0610*/  @P6 FMUL R29, R29, 0.25 ;  /* 0x3e8000001d1d6820 */ /* 0x000fe40000400000 */
[----:B------:R-:W-:Y:S02]  /*0620*/  @!P3 FMUL R28, R28, 16777216 ;  /* 0x4b8000001c1cb820 */ /* 0x000fe40000400000 */
[----:B------:R-:W-:Y:S02]  /*0630*/  @!P1 FMUL R29, R29, 16777216 ;  /* 0x4b8000001d1d9820 */ /* 0x000fe40000400000 */
[----:B------:R-:W-:-:S04]  /*0640*/  @P4 FMUL R23, R23, 0.25 ;  /* 0x3e80000017174820 */ /* 0x000fc80000400000 */
[----:B------:R-:W-:Y:S01]  /*0650*/  @!P5 FMUL R23, R23, 16777216 ;  /* 0x4b8000001717d820 */ /* 0x000fe20000400000 */
[----:B------:R-:W3:Y:S01]  /*0660*/  MUFU.RCP R28, R28 ;  /* 0x0000001c001c7308 */ /* 0x000ee20000001000 */
[----:B--2---:R-:W-:Y:S01]  /*0670*/  FMUL R9, R9, R26 ;  /* 0x0000001a09097220 */ /* 0x004fe20000400000 */
[----:B------:R-:W-:-:S06]  /*0680*/  FSEL R11, R10, 1, P2 ;  /* 0x3f8000000a0b7808 */ /* 0x000fcc0001000000 */
[----:B------:R-:W2:Y:S01]  /*0690*/  MUFU.RCP R27, R23 ;  /* 0x00000017001b7308 */ /* 0x000ea20000001000 */
[C---:B------:R-:W-:Y:S02]  /*06a0*/  FSEL R26, R10.reuse, 1, P4 ;  /* 0x3f8000000a1a7808 */ /* 0x040fe40002000000 */
[----:B------:R-:W-:-:S05]  /*06b0*/  FSEL R10, R10, 1, P6 ;  /* 0x3f8000000a0a7808 */ /* 0x000fca0003000000 */
[----:B------:R-:W4:Y:S01]  /*06c0*/  MUFU.RCP R29, R29 ;  /* 0x0000001d001d7308 */ /* 0x000f220000001000 */
[----:B------:R-:W-:Y:S01]  /*06d0*/  @!P3 FMUL R11, R11, 16777216 ;  /* 0x4b8000000b0bb820 */ /* 0x000fe20000400000 */
[----:B------:R-:W-:Y:S01]  /*06e0*/  @!P5 FMUL R26, R26, 16777216 ;  /* 0x4b8000001a1ad820 */ /* 0x000fe20000400000 */
[----:B------:R-:W-:Y:S02]  /*06f0*/  @!P1 FMUL R10, R10, 16777216 ;  /* 0x4b8000000a0a9820 */ /* 0x000fe40000400000 */
[----:B---3--:R-:W-:Y:S01]  /*0700*/  FMUL R8, R28, R11 ;  /* 0x0000000b1c087220 */ /* 0x008fe20000400000 */
[----:B--2---:R-:W-:Y:S01]  /*0710*/  FMUL R27, R27, R26 ;  /* 0x0000001a1b1b7220 */ /* 0x004fe20000400000 */
[----:B----4-:R-:W-:Y:S02]  /*0720*/  FMUL R26, R29, R10 ;  /* 0x0000000a1d1a7220 */ /* 0x010fe40000400000 */
[----:B------:R-:W2:Y:S01]  /*0730*/  LDC.64 R10, c[0x0][0x228] ;  /* 0x00008a00ff0a7b82 */ /* 0x000ea20000000a00 */
[C---:B------:R-:W-:Y:S01]  /*0740*/  FMUL R18, R27.reuse, R18 ;  /* 0x000000121b127220 */ /* 0x040fe20000400000 */
[C---:B------:R-:W-:Y:S01]  /*0750*/  FMUL R19, R26.reuse, R19 ;  /* 0x000000131a137220 */ /* 0x040fe20000400000 */
[C---:B------:R-:W-:Y:S01]  /*0760*/  FMUL R23, R26.reuse, R15 ;  /* 0x0000000f1a177220 */ /* 0x040fe20000400000 */
[C---:B------:R-:W-:Y:S01]  /*0770*/  FMUL R22, R26.reuse, R22 ;  /* 0x000000161a167220 */ /* 0x040fe20000400000 */
[----:B------:R-:W-:Y:S01]  /*0780*/  FMUL R7, R26, R7 ;  /* 0x000000071a077220 */ /* 0x000fe20000400000 */
[C---:B------:R-:W-:Y:S01]  /*0790*/  FMUL R26, R27.reuse, R14 ;  /* 0x0000000e1b1a7220 */ /* 0x040fe20000400000 */
[C---:B------:R-:W-:Y:S01]  /*07a0*/  FMUL R21, R27.reuse, R21 ;  /* 0x000000151b157220 */ /* 0x040fe20000400000 */
[----:B------:R-:W-:Y:S01]  /*07b0*/  FMUL R6, R27, R6 ;  /* 0x000000061b067220 */ /* 0x000fe20000400000 */
        /* <DEDUP_REMOVED lines=8> */
[----:B------:R-:W-:Y:S01]  /*0840*/  CS2R R8, SRZ ;  /* 0x0000000000087805 */ /* 0x000fe2000001ff00 */
[----:B--2---:R-:W-:Y:S01]  /*0850*/  IMAD.WIDE R12, R24, 0x4, R10 ;  /* 0x00000004180c7825 */ /* 0x004fe200078e020a */
[----:B------:R-:W-:-:S02]  /*0860*/  CS2R R10, SRZ ;  /* 0x00000000000a7805 */ /* 0x000fc4000001ff00 */
[----:B------:R-:W-:Y:S01]  /*0870*/  CS2R R14, SRZ ;  /* 0x00000000000e7805 */ /* 0x000fe2000001ff00 */
[----:B-1----:R-:W-:-:S03]  /*0880*/  IMAD.WIDE R30, R24, 0x4, R30 ;  /* 0x00000004181e7825 */ /* 0x002fc600078e021e */
[----:B------:R1:W2:Y:S02]  /*0890*/  @!P0 LDG.E.EL.128 R8, desc[UR6][R12.64] ;  /* 0x000000060c088981 */ /* 0x0002a4000c2e1d00 */
[----:B-1----:R-:W-:-:S06]  /*08a0*/  CS2R R12, SRZ ;  /* 0x00000000000c7805 */ /* 0x002fcc000001ff00 */
[----:B------:R-:W2:Y:S01]  /*08b0*/  @!P0 LDG.E.EL.128 R12, desc[UR6][R30.64] ;  /* 0x000000061e0c8981 */ /* 0x000ea2000c2e1d00 */
[----:B------:R-:W1:Y:S01]  /*08c0*/  S2UR UR5, SR_CgaCtaId ;  /* 0x00000000000579c3 */ /* 0x000e620000008800 */
[----:B------:R-:W-:Y:S02]  /*08d0*/  UMOV UR4, 0x400 ;  /* 0x0000040000047882 */ /* 0x000fe40000000000 */
[----:B-1----:R-:W-:Y:S01]  /*08e0*/  UPRMT UR4, UR5, 0x654, UR4 ;  /* 0x0000065405047896 */ /* 0x002fe20008000004 */
[-CC-:B--2---:R-:W-:Y:S01]  /*08f0*/  FFMA R4, R4, R8.reuse, R12.reuse ;  /* 0x0000000804047223 */ /* 0x184fe2000000000c */
[-CC-:B------:R-:W-:Y:S01]  /*0900*/  FFMA R25, R25, R8.reuse, R12.reuse ;  /* 0x0000000819197223 */ /* 0x180fe2000000000c */
[-CC-:B------:R-:W-:Y:S01]  /*0910*/  FFMA R28, R28, R8.reuse, R12.reuse ;  /* 0x000000081c1c7223 */ /* 0x180fe2000000000c */
[----:B------:R-:W-:Y:S02]  /*0920*/  FFMA R16, R16, R8, R12 ;  /* 0x0000000810107223 */ /* 0x000fe4000000000c */
[----:B------:R-:W1:Y:S01]  /*0930*/  S2R R8, SR_TID.X ;  /* 0x0000000000087919 */ /* 0x000e620000002100 */
[-CC-:B------:R-:W-:Y:S01]  /*0940*/  FFMA R5, R5, R9.reuse, R13.reuse ;  /* 0x0000000905057223 */ /* 0x180fe2000000000d */
[-CC-:B------:R-:W-:Y:S01]  /*0950*/  FFMA R20, R20, R9.reuse, R13.reuse ;  /* 0x0000000914147223 */ /* 0x180fe2000000000d */
[-CC-:B------:R-:W-:Y:S01]  /*0960*/  FFMA R27, R27, R9.reuse, R13.reuse ;  /* 0x000000091b1b7223 */ /* 0x180fe2000000000d */
[----:B------:R-:W-:Y:S01]  /*0970*/  FFMA R17, R17, R9, R13 ;  /* 0x0000000911117223 */ /* 0x000fe2000000000d */
        /* <DEDUP_REMOVED lines=8> */
[----:B------:R-:W-:-:S02]  /*0a00*/  FSETP.GEU.AND P2, PT, R4, RZ, PT ;  /* 0x000000ff0400720b */ /* 0x000fc40003f4e000 */
[----:B------:R-:W-:Y:S01]  /*0a10*/  FSETP.GEU.AND P0, PT, R5, RZ, PT ;  /* 0x000000ff0500720b */ /* 0x000fe20003f0e000 */
[----:B-1----:R-:W-:Y:S01]  /*0a20*/  IMAD.SHL.U32 R9, R8, 0x100, RZ ;  /* 0x0000010008097824 */ /* 0x002fe200078e00ff */
[----:B------:R-:W-:-:S04]  /*0a30*/  SHF.R.U32.HI R10, RZ, 0x4, R8 ;  /* 0x00000004ff0a7819 */ /* 0x000fc80000011608 */
[----:B------:R-:W-:Y:S02]  /*0a40*/  LOP3.LUT R9, R9, 0xf00, RZ, 0xc0, !PT ;  /* 0x00000f0009097812 */ /* 0x000fe400078ec0ff */
[----:B------:R-:W-:Y:S02]  /*0a50*/  SGXT.U32 R10, R10, 0x4 ;  /* 0x000000040a0a781a */ /* 0x000fe40000000000 */
[C---:B------:R-:W-:Y:S02]  /*0a60*/  LOP3.LUT R12, R9.reuse, 0x80, RZ, 0xfc, !PT ;  /* 0x00000080090c7812 */ /* 0x040fe400078efcff */
[C---:B------:R-:W-:Y:S02]  /*0a70*/  LOP3.LUT R10, R9.reuse, R10, RZ, 0xfc, !PT ;  /* 0x0000000a090a7212 */ /* 0x040fe400078efcff */
[C---:B------:R-:W-:Y:S02]  /*0a80*/  LOP3.LUT R11, R9.reuse, 0x40, RZ, 0xfc, !PT ;  /* 0x00000040090b7812 */ /* 0x040fe400078efcff */
[----:B------:R-:W-:-:S02]  /*0a90*/  LOP3.LUT R14, R9, 0xc0, RZ, 0xfc, !PT ;  /* 0x000000c0090e7812 */ /* 0x000fc400078efcff */
[----:B------:R-:W-:Y:S02]  /*0aa0*/  LEA.HI R9, R9, UR4, RZ, 0x1c ;  /* 0x0000000409097c11 */ /* 0x000fe4000f8fe0ff */
[----:B------:R-:W-:Y:S02]  /*0ab0*/  LEA.HI R13, R12, UR4, RZ, 0x1c ;  /* 0x000000040c0d7c11 */ /* 0x000fe4000f8fe0ff */
[----:B------:R-:W-:-:S03]  /*0ac0*/  LEA R12, R10, R9, 0x2 ;  /* 0x000000090a0c7211 */ /* 0x000fc600078e10ff */
[----:B------:R-:W-:Y:S01]  /*0ad0*/  IMAD R9, R10, 0x4, R13 ;  /* 0x000000040a097824 */ /* 0x000fe200078e020d */
[----:B------:R-:W-:Y:S02]  /*0ae0*/  FSEL R13, R4, RZ, P2 ;  /* 0x000000ff040d7208 */ /* 0x000fe40001000000 */
[C---:B------:R-:W-:Y:S02]  /*0af0*/  FSETP.GEU.AND P1, PT, R6.reuse, RZ, PT ;  /* 0x000000ff0600720b */ /* 0x040fe40003f2e000 */
[----:B------:R-:W-:Y:S02]  /*0b00*/  FSEL R4, R5, RZ, P0 ;  /* 0x000000ff05047208 */ /* 0x000fe40000000000 */
[----:B------:R-:W-:Y:S02]  /*0b10*/  FSETP.GEU.AND P0, PT, R7, RZ, PT ;  /* 0x000000ff0700720b */ /* 0x000fe40003f0e000 */
[----:B------:R-:W-:Y:S02]  /*0b20*/  FSEL R6, R6, RZ, P1 ;  /* 0x000000ff06067208 */ /* 0x000fe40000800000 */
[----:B------:R-:W-:-:S02]  /*0b30*/  FSETP.GEU.AND P1, PT, R25, RZ, PT ;  /* 0x000000ff1900720b */ /* 0x000fc40003f2e000 */
[----:B------:R-:W-:Y:S02]  /*0b40*/  FSEL R7, R7, RZ, P0 ;  /* 0x000000ff07077208 */ /* 0x000fe40000000000 */
[----:B------:R-:W-:Y:S02]  /*0b50*/  FSETP.GEU.AND P0, PT, R21, RZ, PT ;  /* 0x000000ff1500720b */ /* 0x000fe40003f0e000 */
[----:B------:R-:W-:Y:S02]  /*0b60*/  LEA.HI R11, R11, UR4, RZ, 0x1c ;  /* 0x000000040b0b7c11 */ /* 0x000fe4000f8fe0ff */
[----:B------:R-:W-:Y:S02]  /*0b70*/  LEA.HI R15, R14, UR4, RZ, 0x1c ;  /* 0x000000040e0f7c11 */ /* 0x000fe4000f8fe0ff */
[----:B------:R-:W-:Y:S02]  /*0b80*/  FSEL R25, R25, RZ, P1 ;  /* 0x000000ff19197208 */ /* 0x000fe40000800000 */
[----:B------:R-:W-:-:S02]  /*0b90*/  FSETP.GEU.AND P1, PT, R22, RZ, PT ;  /* 0x000000ff1600720b */ /* 0x000fc40003f2e000 */
[----:B------:R-:W-:Y:S02]  /*0ba0*/  FSEL R14, R21, RZ, P0 ;  /* 0x000000ff150e7208 */ /* 0x000fe40000000000 */
[----:B------:R-:W-:Y:S01]  /*0bb0*/  FSETP.GEU.AND P0, PT, R28, RZ, PT ;  /* 0x000000ff1c00720b */ /* 0x000fe20003f0e000 */
[----:B------:R-:W-:Y:S01]  /*0bc0*/  IMAD R11, R10, 0x4, R11 ;  /* 0x000000040a0b7824 */ /* 0x000fe200078e020b */
[----:B------:R1:W-:Y:S01]  /*0bd0*/  STS [R12], R13 ;  /* 0x0000000d0c007388 */ /* 0x0003e20000000800 */
[----:B------:R-:W-:Y:S02]  /*0be0*/  FSEL R5, R22, RZ, P1 ;  /* 0x000000ff16057208 */ /* 0x000fe40000800000 */
[----:B------:R-:W-:Y:S02]  /*0bf0*/  FSETP.GEU.AND P1, PT, R27, RZ, PT ;  /* 0x000000ff1b00720b */ /* 0x000fe40003f2e000 */
[----:B------:R-:W-:Y:S01]  /*0c00*/  FSETP.GEU.AND P2, PT, R20, RZ, PT ;  /* 0x000000ff1400720b */ /* 0x000fe20003f4e000 */
[----:B------:R-:W-:Y:S01]  /*0c10*/  IMAD R10, R10, 0x4, R15 ;  /* 0x000000040a0a7824 */ /* 0x000fe200078e020f */
[----:B------:R2:W-:Y:S01]  /*0c20*/  STS [R11+0x100], R4 ;  /* 0x000100040b007388 */ /* 0x0005e20000000800 */
[----:B-1----:R-:W-:-:S02]  /*0c30*/  FSEL R13, R28, RZ, P0 ;  /* 0x000000ff1c0d7208 */ /* 0x002fc40000000000 */
[C---:B------:R-:W-:Y:S02]  /*0c40*/  FSETP.GEU.AND P0, PT, R23.reuse, RZ, PT ;  /* 0x000000ff1700720b */ /* 0x040fe40003f0e000 */
[----:B------:R-:W-:Y:S02]  /*0c50*/  FSEL R20, R20, RZ, P2 ;  /* 0x000000ff14147208 */ /* 0x000fe40001000000 */
[----:B------:R-:W-:Y:S02]  /*0c60*/  FSEL R23, R23, RZ, P0 ;  /* 0x000000ff17177208 */ /* 0x000fe40000000000 */
[----:B--2---:R-:W-:Y:S02]  /*0c70*/  FSEL R4, R27, RZ, P1 ;  /* 0x000000ff1b047208 */ /* 0x004fe40000800000 */
[----:B------:R-:W-:Y:S01]  /*0c80*/  FSETP.GEU.AND P1, PT, R16, RZ, PT ;  /* 0x000000ff1000720b */ /* 0x000fe20003f2e000 */
[----:B------:R1:W-:Y:S01]  /*0c90*/  STS [R9+0x200], R6 ;  /* 0x0002000609007388 */ /* 0x0003e20000000800 */
[----:B------:R-:W-:-:S02]  /*0ca0*/  FSETP.GEU.AND P2, PT, R26, RZ, PT ;  /* 0x000000ff1a00720b */ /* 0x000fc40003f4e000 */
[----:B------:R-:W-:Y:S01]  /*0cb0*/  FSETP.GEU.AND P0, PT, R17, RZ, PT ;  /* 0x000000ff1100720b */ /* 0x000fe20003f0e000 */
[----:B------:R2:W-:Y:S01]  /*0cc0*/  STS [R10+0x300], R7 ;  /* 0x000300070a007388 */ /* 0x0005e20000000800 */
[----:B------:R-:W-:-:S03]  /*0cd0*/  FSEL R26, R26, RZ, P2 ;  /* 0x000000ff1a1a7208 */ /* 0x000fc60001000000 */
[----:B------:R-:W-:Y:S01]  /*0ce0*/  STS [R12+0x40], R25 ;  /* 0x000040190c007388 */ /* 0x000fe20000000800 */
[----:B-1----:R-:W-:-:S03]  /*0cf0*/  FSEL R6, R17, RZ, P0 ;  /* 0x000000ff11067208 */ /* 0x002fc60000000000 */
[----:B------:R-:W-:Y:S01]  /*0d00*/  STS [R11+0x140], R20 ;  /* 0x000140140b007388 */ /* 0x000fe20000000800 */
[----:B--2---:R-:W-:Y:S02]  /*0d10*/  FSEL R7, R16, RZ, P1 ;  /* 0x000000ff10077208 */ /* 0x004fe40000800000 */
[----:B------:R-:W-:Y:S01]  /*0d20*/  FSETP.GEU.AND P1, PT, R18, RZ, PT ;  /* 0x000000ff1200720b */ /* 0x000fe20003f2e000 */
[----:B------:R-:W-:Y:S01]  /*0d30*/  STS [R9+0x240], R14 ;  /* 0x0002400e09007388 */ /* 0x000fe20000000800 */
[----:B------:R-:W-:-:S03]  /*0d40*/  FSETP.GEU.AND P0, PT, R19, RZ, PT ;  /* 0x000000ff1300720b */ /* 0x000fc60003f0e000 */
[----:B------:R1:W-:Y:S01]  /*0d50*/  STS [R10+0x340], R5 ;  /* 0x000340050a007388 */ /* 0x0003e20000000800 */
[----:B------:R-:W-:Y:S01]  /*0d60*/  FSEL R18, R18, RZ, P1 ;  /* 0x000000ff12127208 */ /* 0x000fe20000800000 */
[----:B------:R-:W-:Y:S02]  /*0d70*/  IMAD.SHL.U32 R16, R8, 0x4, RZ ;  /* 0x0000000408107824 */ /* 0x000fe400078e00ff */
[----:B------:R-:W-:Y:S04]  /*0d80*/  STS [R12+0x80], R13 ;  /* 0x0000800d0c007388 */ /* 0x000fe80000000800 */
[----:B------:R2:W-:Y:S01]  /*0d90*/  STS [R11+0x180], R4 ;  /* 0x000180040b007388 */ /* 0x0005e20000000800 */
[----:B-1----:R-:W-:-:S03]  /*0da0*/  FSEL R5, R19, RZ, P0 ;  /* 0x000000ff13057208 */ /* 0x002fc60000000000 */
[----:B------:R-:W-:Y:S04]  /*0db0*/  STS [R9+0x280], R26 ;  /* 0x0002801a09007388 */ /* 0x000fe80000000800 */
[----:B------:R-:W-:Y:S01]  /*0dc0*/  STS [R10+0x380], R23 ;  /* 0x000380170a007388 */ /* 0x000fe20000000800 */
[----:B------:R-:W-:-:S03]  /*0dd0*/  LOP3.LUT R16, R16, 0x3fc, RZ, 0xc0, !PT ;  /* 0x000003fc10107812 */ /* 0x000fc600078ec0ff */
[----:B------:R1:W-:Y:S04]  /*0de0*/  STS [R12+0xc0], R7 ;  /* 0x0000c0070c007388 */ /* 0x0003e80000000800 */
[----:B------:R-:W-:Y:S04]  /*0df0*/  STS [R11+0x1c0], R6 ;  /* 0x0001c0060b007388 */ /* 0x000fe80000000800 */
[----:B------:R3:W-:Y:S04]  /*0e00*/  STS [R9+0x2c0], R18 ;  /* 0x0002c01209007388 */ /* 0x0007e80000000800 */
[----:B------:R-:W-:Y:S01]  /*0e10*/  STS [R10+0x3c0], R5 ;  /* 0x0003c0050a007388 */ /* 0x000fe20000000800 */
[----:B--2---:R-:W-:-:S02]  /*0e20*/  LOP3.LUT R4, R16, 0x400, RZ, 0xfc, !PT ;  /* 0x0000040010047812 */ /* 0x004fc400078efcff */
[----:B------:R-:W-:Y:S02]  /*0e30*/  LOP3.LUT R13, R16, 0x800, RZ, 0xfc, !PT ;  /* 0x00000800100d7812 */ /* 0x000fe400078efcff */
[----:B------:R-:W-:Y:S02]  /*0e40*/  SHF.R.U32.HI R8, RZ, 0x2, R8 ;  /* 0x00000002ff087819 */ /* 0x000fe40000011608 */
[----:B------:R-:W-:Y:S02]  /*0e50*/  SHF.R.U32.HI R4, RZ, 0x4, R4 ;  /* 0x00000004ff047819 */ /* 0x000fe40000011604 */
[----:B------:R-:W-:Y:S02]  /*0e60*/  SHF.R.U32.HI R13, RZ, 0x4, R13 ;  /* 0x00000004ff0d7819 */ /* 0x000fe4000001160d */
[----:B------:R-:W-:Y:S02]  /*0e70*/  LOP3.LUT R8, R8, 0x3c, RZ, 0xc0, !PT ;  /* 0x0000003c08087812 */ /* 0x000fe400078ec0ff */
[----:B------:R-:W-:-:S02]  /*0e80*/  LOP3.LUT R4, R4, 0x7c, RZ, 0xc0, !PT ;  /* 0x0000007c04047812 */ /* 0x000fc400078ec0ff */
[----:B------:R-:W-:Y:S02]  /*0e90*/  LOP3.LUT R13, R13, 0xbc, RZ, 0xc0, !PT ;  /* 0x000000bc0d0d7812 */ /* 0x000fe400078ec0ff */
[----:B-1----:R-:W-:Y:S01]  /*0ea0*/  IADD3 R7, R8, UR4, RZ ;  /* 0x0000000408077c10 */ /* 0x002fe2000fffe0ff */
[----:B---3--:R-:W-:Y:S02]  /*0eb0*/  VIADD R9, R4, UR4 ;  /* 0x0000000404097c36 */ /* 0x008fe40008000000 */
[----:B------:R-:W-:Y:S02]  /*0ec0*/  VIADD R13, R13, UR4 ;  /* 0x000000040d0d7c36 */ /* 0x000fe40008000000 */
[C---:B------:R-:W-:Y:S01]  /*0ed0*/  IMAD R17, R16.reuse, 0x4, R7 ;  /* 0x0000000410117824 */ /* 0x040fe200078e0207 */
[----:B------:R-:W-:Y:S01]  /*0ee0*/  BAR.SYNC.DEFER_BLOCKING 0x0 ;  /* 0x0000000000007b1d */ /* 0x000fe20000010000 */
[C---:B------:R-:W-:Y:S01]  /*0ef0*/  IMAD R25, R16.reuse, 0x4, R9 ;  /* 0x0000000410197824 */ /* 0x040fe200078e0209 */
[----:B------:R-:W-:-:S02]  /*0f00*/  LEA R27, R16, R13, 0x2 ;  /* 0x0000000d101b7211 */ /* 0x000fc400078e10ff */
[----:B------:R-:W-:Y:S02]  /*0f10*/  LOP3.LUT R19, R2, 0x20, R3, 0xfe, !PT ;  /* 0x0000002002137812 */ /* 0x000fe400078efe03 */
[----:B------:R-:W-:Y:S02]  /*0f20*/  LOP3.LUT R18, R2, R3, RZ, 0xfc, !PT ;  /* 0x0000000302127212 */ /* 0x000fe400078efcff */
[----:B------:R-:W-:Y:S01]  /*0f30*/  LOP3.LUT R20, R2, 0x10, R3, 0xfe, !PT ;  /* 0x0000001002147812 */ /* 0x000fe200078efe03 */
[----:B------:R-:W-:-:S04]  /*0f40*/  IMAD.HI R22, R19, 0x66666667, RZ ;  /* 0x6666666713167827 */ /* 0x000fc800078e02ff */
[----:B------:R-:W-:Y:S01]  /*0f50*/  IMAD.HI R21, R18, 0x66666667, RZ ;  /* 0x6666666712157827 */ /* 0x000fe200078e02ff */
[----:B------:R-:W-:Y:S01]  /*0f60*/  SHF.R.U32.HI R23, RZ, 0x1f, R22 ;  /* 0x0000001fff177819 */ /* 0x000fe20000011616 */
[----:B------:R-:W-:Y:S04]  /*0f70*/  LDS R4, [R17] ;  /* 0x0000000011047984 */ /* 0x000fe80000000800 */
[----:B------:R-:W-:Y:S04]  /*0f80*/  LDS R5, [R17+0x4] ;  /* 0x0000040011057984 */ /* 0x000fe80000000800 */
[----:B------:R-:W-:Y:S04]  /*0f90*/  LDS R6, [R17+0x8] ;  /* 0x0000080011067984 */ /* 0x000fe80000000800 */
[----:B------:R1:W2:Y:S04]  /*0fa0*/  LDS R7, [R17+0xc] ;  /* 0x00000c0011077984 */ /* 0x0002a80000000800 */
[----:B------:R-:W-:Y:S04]  /*0fb0*/  LDS R8, [R25+0x1000] ;  /* 0x0010000019087984 */ /* 0x000fe80000000800 */
[----:B------:R-:W-:Y:S04]  /*0fc0*/  LDS R9, [R25+0x1004] ;  /* 0x0010040019097984 */ /* 0x000fe80000000800 */
[----:B------:R-:W-:Y:S04]  /*0fd0*/  LDS R10, [R25+0x1008] ;  /* 0x00100800190a7984 */ /* 0x000fe80000000800 */
[----:B------:R-:W3:Y:S04]  /*0fe0*/  LDS R11, [R25+0x100c] ;  /* 0x00100c00190b7984 */ /* 0x000ee80000000800 */
[----:B------:R-:W-:Y:S04]  /*0ff0*/  LDS R12, [R27+0x2000] ;  /* 0x002000001b0c7984 */ /* 0x000fe80000000800 */
[----:B------:R-:W-:Y:S04]  /*1000*/  LDS R13, [R27+0x2004] ;  /* 0x002004001b0d7984 */ /* 0x000fe80000000800 */
[----:B------:R-:W-:Y:S04]  /*1010*/  LDS R14, [R27+0x2008] ;  /* 0x002008001b0e7984 */ /* 0x000fe80000000800 */
[----:B------:R4:W5:Y:S01]  /*1020*/  LDS R15, [R27+0x200c] ;  /* 0x00200c001b0f7984 */ /* 0x0009620000000800 */
[----:B------:R-:W-:Y:S01]  /*1030*/  IMAD.HI R24, R20, 0x66666667, RZ ;  /* 0x6666666714187827 */ /* 0x000fe200078e02ff */
[----:B-1----:R-:W-:-:S02]  /*1040*/  LOP3.LUT R17, R2, 0x30, R3, 0xfe, !PT ;  /* 0x0000003002117812 */ /* 0x002fc400078efe03 */
[----:B------:R-:W1:Y:S01]  /*1050*/  LDC.64 R2, c[0x0][0x238] ;  /* 0x00008e00ff027b82 */ /* 0x000e620000000a00 */
[----:B------:R-:W-:Y:S02]  /*1060*/  LEA.HI.SX32 R22, R22, R23, 0x19 ;  /* 0x0000001716167211 */ /* 0x000fe400078fcaff */
[----:B------:R-:W-:Y:S02]  /*1070*/  SHF.R.U32.HI R26, RZ, 0x1f, R21 ;  /* 0x0000001fff1a7819 */ /* 0x000fe40000011615 */
[----:B------:R-:W-:Y:S02]  /*1080*/  SHF.R.U32.HI R23, RZ, 0x1f, R24 ;  /* 0x0000001fff177819 */ /* 0x000fe40000011618 */
[----:B------:R-:W-:Y:S02]  /*1090*/  ISETP.GE.AND P0, PT, R0, 0x40, PT ;  /* 0x000000400000780c */ /* 0x000fe40003f06270 */
[----:B------:R-:W-:Y:S02]  /*10a0*/  LEA.HI.SX32 R21, R21, R26, 0x19 ;  /* 0x0000001a15157211 */ /* 0x000fe400078fcaff */
[----:B------:R-:W-:-:S02]  /*10b0*/  LEA.HI.SX32 R23, R24, R23, 0x19 ;  /* 0x0000001718177211 */ /* 0x000fc400078fcaff */
[----:B------:R-:W-:Y:S01]  /*10c0*/  ISETP.LT.AND P1, PT, R19, 0x500, !P0 ;  /* 0x000005001300780c */ /* 0x000fe20004721270 */
[----:B------:R-:W-:Y:S02]  /*10d0*/  IMAD R19, R22, -0x140, R19 ;  /* 0xfffffec016137824 */ /* 0x000fe400078e0213 */
[----:B----4-:R-:W-:Y:S02]  /*10e0*/  IMAD R27, R21, -0x140, R18 ;  /* 0xfffffec0151b7824 */ /* 0x010fe400078e0212 */
[----:B------:R-:W-:Y:S01]  /*10f0*/  IMAD R25, R23, -0x140, R20 ;  /* 0xfffffec017197824 */ /* 0x000fe200078e0214 */
[----:B------:R-:W-:Y:S01]  /*1100*/  ISETP.LT.AND P3, PT, R18, 0x500, !P0 ;  /* 0x000005001200780c */ /* 0x000fe20004761270 */
[--C-:B------:R-:W-:Y:S01]  /*1110*/  IMAD R19, R19, 0x40, R0.reuse ;  /* 0x0000004013137824 */ /* 0x100fe200078e0200 */
[----:B------:R-:W-:Y:S01]  /*1120*/  ISETP.LT.AND P2, PT, R20, 0x500, !P0 ;  /* 0x000005001400780c */ /* 0x000fe20004741270 */
[--C-:B------:R-:W-:Y:S01]  /*1130*/  IMAD R18, R27, 0x40, R0.reuse ;  /* 0x000000401b127824 */ /* 0x100fe200078e0200 */
[----:B------:R-:W-:Y:S01]  /*1140*/  LOP3.LUT R24, R16, 0xc00, RZ, 0xfc, !PT ;  /* 0x00000c0010187812 */ /* 0x000fe200078efcff */
[----:B------:R-:W-:Y:S01]  /*1150*/  IMAD R20, R25, 0x40, R0 ;  /* 0x0000004019147824 */ /* 0x000fe200078e0200 */
[----:B------:R-:W-:Y:S01]  /*1160*/  ISETP.LT.AND P0, PT, R17, 0x500, !P0 ;  /* 0x000005001100780c */ /* 0x000fe20004701270 */
[----:B------:R-:W-:Y:S01]  /*1170*/  IMAD R25, R22, 0x14000, R19 ;  /* 0x0001400016197824 */ /* 0x000fe200078e0213 */
[----:B------:R-:W-:Y:S01]  /*1180*/  SHF.R.U32.HI R24, RZ, 0x4, R24 ;  /* 0x00000004ff187819 */ /* 0x000fe20000011618 */
[----:B------:R-:W-:-:S02]  /*1190*/  IMAD R19, R21, 0x14000, R18 ;  /* 0x0001400015137824 */ /* 0x000fc400078e0212 */
[----:B------:R-:W-:Y:S01]  /*11a0*/  IMAD R21, R23, 0x14000, R20 ;  /* 0x0001400017157824 */ /* 0x000fe200078e0214 */
[----:B------:R-:W-:Y:S01]  /*11b0*/  LOP3.LUT R24, R24, 0xfc, RZ, 0xc0, !PT ;  /* 0x000000fc18187812 */ /* 0x000fe200078ec0ff */
[----:B-1----:R-:W-:-:S04]  /*11c0*/  IMAD.WIDE R18, R19, 0x4, R2 ;  /* 0x0000000413127825 */ /* 0x002fc800078e0202 */
[----:B------:R-:W-:Y:S01]  /*11d0*/  IMAD.WIDE R20, R21, 0x4, R2 ;  /* 0x0000000415147825 */ /* 0x000fe200078e0202 */
[----:B------:R-:W-:-:S03]  /*11e0*/  IADD3 R27, R24, UR4, RZ ;  /* 0x00000004181b7c10 */ /* 0x000fc6000fffe0ff */
[----:B------:R-:W-:Y:S01]  /*11f0*/  IMAD.WIDE R22, R25, 0x4, R2 ;  /* 0x0000000419167825 */ /* 0x000fe200078e0202 */
[----:B--2---:R1:W-:Y:S04]  /*1200*/  @P3 STG.E.128 desc[UR6][R18.64], R4 ;  /* 0x0000000412003986 */ /* 0x0043e8000c101d06 */
[----:B---3--:R1:W-:Y:S01]  /*1210*/  @P2 STG.E.128 desc[UR6][R20.64], R8 ;  /* 0x0000000814002986 */ /* 0x0083e2000c101d06 */
[----:B------:R-:W-:-:S03]  /*1220*/  IMAD R27, R16, 0x4, R27 ;  /* 0x00000004101b7824 */ /* 0x000fc600078e021b */
[----:B-----5:R1:W-:Y:S01]  /*1230*/  @P1 STG.E.128 desc[UR6][R22.64], R12 ;  /* 0x0000000c16001986 */ /* 0x0203e2000c101d06 */
[----:B------:R-:W-:Y:S05]  /*1240*/  @!P0 EXIT ;  /* 0x000000000000894d */ /* 0x000fea0003800000 */
[----:B-1----:R-:W-:Y:S01]  /*1250*/  LDS R4, [R27+0x3000] ;  /* 0x003000001b047984 */ /* 0x002fe20000000800 */
[----:B------:R-:W-:-:S03]  /*1260*/  IMAD.HI R8, R17, 0x66666667, RZ ;  /* 0x6666666711087827 */ /* 0x000fc600078e02ff */
[----:B------:R-:W-:Y:S02]  /*1270*/  LDS R5, [R27+0x3004] ;  /* 0x003004001b057984 */ /* 0x000fe40000000800 */
[----:B------:R-:W-:Y:S02]  /*1280*/  SHF.R.U32.HI R9, RZ, 0x1f, R8 ;  /* 0x0000001fff097819 */ /* 0x000fe40000011608 */
[----:B------:R-:W-:Y:S02]  /*1290*/  LDS R6, [R27+0x3008] ;  /* 0x003008001b067984 */ /* 0x000fe40000000800 */
[----:B------:R-:W-:Y:S02]  /*12a0*/  LEA.HI.SX32 R8, R8, R9, 0x19 ;  /* 0x0000000908087211 */ /* 0x000fe400078fcaff */
[----:B------:R-:W0:Y:S03]  /*12b0*/  LDS R7, [R27+0x300c] ;  /* 0x00300c001b077984 */ /* 0x000e260000000800 */
[----:B------:R-:W-:-:S04]  /*12c0*/  IMAD R17, R8, -0x140, R17 ;  /* 0xfffffec008117824 */ /* 0x000fc800078e0211 */
[----:B------:R-:W-:-:S04]  /*12d0*/  IMAD R17, R17, 0x40, R0 ;  /* 0x0000004011117824 */ /* 0x000fc800078e0200 */
[----:B------:R-:W-:-:S04]  /*12e0*/  IMAD R17, R8, 0x14000, R17 ;  /* 0x0001400008117824 */ /* 0x000fc800078e0211 */
[----:B------:R-:W-:-:S05]  /*12f0*/  IMAD.WIDE R2, R17, 0x4, R2 ;  /* 0x0000000411027825 */ /* 0x000fca00078e0202 */
[----:B0-----:R-:W-:Y:S01]  /*1300*/  STG.E.128 desc[UR6][R2.64], R4 ;  /* 0x0000000402007986 */ /* 0x001fe2000c101d06 */
[----:B------:R-:W-:Y:S05]  /*1310*/  EXIT ;  /* 0x000000000000794d */ /* 0x000fea0003800000 */
.L_x_0:
[----:B------:R-:W-:-:S00]  /*1320*/  BRA `(.L_x_0) ;  /* 0xfffffffc00fc7947 */ /* 0x000fc0000383ffff */
[----:B------:R-:W-:-:S00]  /*1330*/  NOP ;  /* 0x0000000000007918 */ /* 0x000fc00000000000 */
        /* <DEDUP_REMOVED lines=12> */
.L_x_1:


//--------------------- .nv.global.init           --------------------------
	.section	.nv.global.init,"aw",@progbits
.nv.global.init:
	.type		_$_str,@object
	.size		_$_str,(_$_str_$_2 - _$_str)
_$_str:
        /*0000*/ 	.byte	0x5f, 0x5f, 0x43, 0x55, 0x44, 0x41, 0x5f, 0x46, 0x54, 0x5a, 0x00
	.type		_$_str_$_2,@object
	.size		_$_str_$_2,(.L_1 - _$_str_$_2)
_$_str_$_2:
        /*000b*/ 	.byte	0x5f, 0x5f, 0x43, 0x55, 0x44, 0x41, 0x5f, 0x50, 0x52, 0x45, 0x43, 0x5f, 0x53, 0x51, 0x52, 0x54
        /*001b*/ 	.byte	0x00
.L_1:


//--------------------- .nv.shared.triton_poi_fused__native_batch_norm_legit_no_training_relu_43 --------------------------
	.section	.nv.shared.triton_poi_fused__native_batch_norm_legit_no_training_relu_43,"aw",@nobits
	.sectionflags	@""
	.align	16
	.zero		1024


//--------------------- .nv.constant0.triton_poi_fused__native_batch_norm_legit_no_training_relu_43 --------------------------
	.section	.nv.constant0.triton_poi_fused__native_batch_norm_legit_no_training_relu_43,"a",@progbits
	.sectionflags	@""
	.align	4
.nv.constant0.triton_poi_fused__native_batch_norm_legit_no_training_relu_43:
	.zero		584
